//
// Generated by NVIDIA NVVM Compiler
//
// Compiler Build ID: CL-36424714
// Cuda compilation tools, release 13.0, V13.0.88
// Based on NVVM 20.0.0
//

.version 9.0
.target sm_100
.address_size 64

	// .globl	_Z7kernel1v

.visible .entry _Z7kernel1v()
{


	ret;

}
	// .globl	_Z7kernel2v
.visible .entry _Z7kernel2v()
{


	ret;

}


// ===== COMPILED SASS (sm_100) =====

	.target	sm_100

	.elftype	@"ET_EXEC"


//--------------------- .note.nv.tkinfo           --------------------------
	.section	.note.nv.tkinfo,"",@"SHT_NOTE"
	.sectionflags	@"SHF_NOTE_NV_TKINFO"
	.tkinfo
        /*0018*/ 	.word	0x00000002
        /*0030*/ 	.string	""
        /*0030*/ 	.string	"ptxas"
        /*0030*/ 	.string	"Cuda compilation tools, release 13.0, V13.0.88"
        /*0030*/ 	.string	"Build cuda_13.0.r13.0/compiler.36424714_0"
        /*0030*/ 	.string	"-arch sm_100 -m 64 "



//--------------------- .note.nv.cuinfo           --------------------------
	.section	.note.nv.cuinfo,"",@"SHT_NOTE"
	.sectionflags	@"SHF_NOTE_NV_CUINFO"
        /*0018*/ 	.short	0x0002
        /*001a*/ 	.short	0x0064
        /*001c*/ 	.short	0x0082
	.zero		2


//--------------------- .nv.info                  --------------------------
	.section	.nv.info,"",@"SHT_CUDA_INFO"
	.align	4


	//----- nvinfo : EIATTR_REGCOUNT
	.align		4
        /*0000*/ 	.byte	0x04, 0x2f
        /*0002*/ 	.short	(.L_1 - .L_0)
	.align		4
.L_0:
        /*0004*/ 	.word	index@(_Z7kernel1v)
        /*0008*/ 	.word	0x00000004


	//----- nvinfo : EIATTR_FRAME_SIZE
	.align		4
.L_1:
        /*000c*/ 	.byte	0x04, 0x11
        /*000e*/ 	.short	(.L_3 - .L_2)
	.align		4
.L_2:
        /*0010*/ 	.word	index@(_Z7kernel1v)
        /*0014*/ 	.word	0x00000000


	//----- nvinfo : EIATTR_REGCOUNT
	.align		4
.L_3:
        /*0018*/ 	.byte	0x04, 0x2f
        /*001a*/ 	.short	(.L_5 - .L_4)
	.align		4
.L_4:
        /*001c*/ 	.word	index@(_Z7kernel2v)
        /*0020*/ 	.word	0x00000004


	//----- nvinfo : EIATTR_FRAME_SIZE
	.align		4
.L_5:
        /*0024*/ 	.byte	0x04, 0x11
        /*0026*/ 	.short	(.L_7 - .L_6)
	.align		4
.L_6:
        /*0028*/ 	.word	index@(_Z7kernel2v)
        /*002c*/ 	.word	0x00000000


	//----- nvinfo : EIATTR_MIN_STACK_SIZE
	.align		4
.L_7:
        /*0030*/ 	.byte	0x04, 0x12
        /*0032*/ 	.short	(.L_9 - .L_8)
	.align		4
.L_8:
        /*0034*/ 	.word	index@(_Z7kernel2v)
        /*0038*/ 	.word	0x00000000


	//----- nvinfo : EIATTR_MIN_STACK_SIZE
	.align		4
.L_9:
        /*003c*/ 	.byte	0x04, 0x12
        /*003e*/ 	.short	(.L_11 - .L_10)
	.align		4
.L_10:
        /*0040*/ 	.word	index@(_Z7kernel1v)
        /*0044*/ 	.word	0x00000000
.L_11:


//--------------------- .nv.compat                --------------------------
	.section	.nv.compat,"",@"SHT_CUDA_COMPAT_INFO"
	.align	4
        /*0000*/ 	.byte	0x02, 0x09, 0x00, 0x00, 0x02, 0x02, 0x01, 0x00, 0x02, 0x05, 0x05, 0x00, 0x03, 0x07, 0x01, 0x01
        /*0010*/ 	.byte	0x02, 0x03, 0x00, 0x00, 0x02, 0x06, 0x01, 0x00, 0x04, 0x0b, 0x08, 0x00, 0x09, 0x00, 0x00, 0x00
        /*0020*/ 	.byte	0x00, 0x00, 0x00, 0x00


//--------------------- .nv.info._Z7kernel2v      --------------------------
	.section	.nv.info._Z7kernel2v,"",@"SHT_CUDA_INFO"
	.sectionflags	@""
	.align	4


	//----- nvinfo : EIATTR_CUDA_API_VERSION
	.align		4
        /*0000*/ 	.byte	0x04, 0x37
        /*0002*/ 	.short	(.L_13 - .L_12)
.L_12:
        /*0004*/ 	.word	0x00000082


	//----- nvinfo : EIATTR_SPARSE_MMA_MASK
	.align		4
.L_13:
        /*0008*/ 	.byte	0x03, 0x50
        /*000a*/ 	.short	0x0000


	//----- nvinfo : EIATTR_MAXREG_COUNT
	.align		4
        /*000c*/ 	.byte	0x03, 0x1b
        /*000e*/ 	.short	0x00ff


	//----- nvinfo : EIATTR_MERCURY_ISA_VERSION
	.align		4
        /*0010*/ 	.byte	0x03, 0x5f
        /*0012*/ 	.short	0x0101


	//----- nvinfo : EIATTR_VRC_CTA_INIT_COUNT
	.align		4
        /*0014*/ 	.byte	0x02, 0x4a
	.zero		1
	.zero		1


	//----- nvinfo : EIATTR_EXIT_INSTR_OFFSETS
	.align		4
        /*0018*/ 	.byte	0x04, 0x1c
        /*001a*/ 	.short	(.L_15 - .L_14)


	//   ....[0]....
.L_14:
        /*001c*/ 	.word	0x00000010


	//----- nvinfo : EIATTR_SW_WAR
	.align		4
.L_15:
        /*0020*/ 	.byte	0x04, 0x36
        /*0022*/ 	.short	(.L_17 - .L_16)
.L_16:
        /*0024*/ 	.word	0x00000008
.L_17:


//--------------------- .nv.info._Z7kernel1v      --------------------------
	.section	.nv.info._Z7kernel1v,"",@"SHT_CUDA_INFO"
	.sectionflags	@""
	.align	4


	//----- nvinfo : EIATTR_CUDA_API_VERSION
	.align		4
        /*0000*/ 	.byte	0x04, 0x37
        /*0002*/ 	.short	(.L_19 - .L_18)
.L_18:
        /*0004*/ 	.word	0x00000082


	//----- nvinfo : EIATTR_SPARSE_MMA_MASK
	.align		4
.L_19:
        /*0008*/ 	.byte	0x03, 0x50
        /*000a*/ 	.short	0x0000


	//----- nvinfo : EIATTR_MAXREG_COUNT
	.align		4
        /*000c*/ 	.byte	0x03, 0x1b
        /*000e*/ 	.short	0x00ff


	//----- nvinfo : EIATTR_MERCURY_ISA_VERSION
	.align		4
        /*0010*/ 	.byte	0x03, 0x5f
        /*0012*/ 	.short	0x0101


	//----- nvinfo : EIATTR_VRC_CTA_INIT_COUNT
	.align		4
        /*0014*/ 	.byte	0x02, 0x4a
	.zero		1
	.zero		1


	//----- nvinfo : EIATTR_EXIT_INSTR_OFFSETS
	.align		4
        /*0018*/ 	.byte	0x04, 0x1c
        /*001a*/ 	.short	(.L_21 - .L_20)


	//   ....[0]....
.L_20:
        /*001c*/ 	.word	0x00000010


	//----- nvinfo : EIATTR_SW_WAR
	.align		4
.L_21:
        /*0020*/ 	.byte	0x04, 0x36
        /*0022*/ 	.short	(.L_23 - .L_22)
.L_22:
        /*0024*/ 	.word	0x00000008
.L_23:


//--------------------- .nv.callgraph             --------------------------
	.section	.nv.callgraph,"",@"SHT_CUDA_CALLGRAPH"
	.align	4
	.sectionentsize	8
	.align		4
        /*0000*/ 	.word	0x00000000
	.align		4
        /*0004*/ 	.word	0xffffffff
	.align		4
        /*0008*/ 	.word	0x00000000
	.align		4
        /*000c*/ 	.word	0xfffffffe
	.align		4
        /*0010*/ 	.word	0x00000000
	.align		4
        /*0014*/ 	.word	0xfffffffd
	.align		4
        /*0018*/ 	.word	0x00000000
	.align		4
        /*001c*/ 	.word	0xfffffffc


//--------------------- .text._Z7kernel2v         --------------------------
	.section	.text._Z7kernel2v,"ax",@progbits
	.align	128
        .global         _Z7kernel2v
        .type           _Z7kernel2v,@function
        .size           _Z7kernel2v,(.L_x_2 - _Z7kernel2v)
        .other          _Z7kernel2v,@"STO_CUDA_ENTRY STV_DEFAULT"
_Z7kernel2v:
.text._Z7kernel2v:
[----:B------:R-:W-:Y:S01]  /*0000*/  LDC R1, c[0x0][0x37c] ;  /* 0x0000df00ff017b82 */ /* 0x000fe20000000800 */
[----:B------:R-:W-:Y:S05]  /*0010*/  EXIT ;  /* 0x000000000000794d */ /* 0x000fea0003800000 */
.L_x_0:
[----:B------:R-:W-:-:S00]  /*0020*/  BRA `(.L_x_0) ;  /* 0xfffffffc00fc7947 */ /* 0x000fc0000383ffff */
[----:B------:R-:W-:-:S00]  /*0030*/  NOP ;  /* 0x0000000000007918 */ /* 0x000fc00000000000 */
        /* <DEDUP_REMOVED lines=12> */
.L_x_2:


//--------------------- .text._Z7kernel1v         --------------------------
	.section	.text._Z7kernel1v,"ax",@progbits
	.align	128
        .global         _Z7kernel1v
        .type           _Z7kernel1v,@function
        .size           _Z7kernel1v,(.L_x_3 - _Z7kernel1v)
        .other          _Z7kernel1v,@"STO_CUDA_ENTRY STV_DEFAULT"
_Z7kernel1v:
.text._Z7kernel1v:
[----:B------:R-:W-:Y:S01]  /*0000*/  LDC R1, c[0x0][0x37c] ;  /* 0x0000df00ff017b82 */ /* 0x000fe20000000800 */
[----:B------:R-:W-:Y:S05]  /*0010*/  EXIT ;  /* 0x000000000000794d */ /* 0x000fea0003800000 */
.L_x_1:
        /* <DEDUP_REMOVED lines=14> */
.L_x_3:


//--------------------- .nv.shared.reserved.0     --------------------------
	.section	.nv.shared.reserved.0,"aw",@nobits
	.weak		__nv_reservedSMEM_offset_0_alias
	.size		__nv_reservedSMEM_offset_0_alias, 0, 64
	.other		__nv_reservedSMEM_offset_0_alias,@"STO_CUDA_RESERVED_SHARED STV_DEFAULT"
__nv_reservedSMEM_offset_0_alias:
	.zero		0
	.zero		64


//--------------------- .nv.constant0._Z7kernel2v --------------------------
	.section	.nv.constant0._Z7kernel2v,"a",@progbits
	.sectionflags	@""
	.align	4
.nv.constant0._Z7kernel2v:
	.zero		896


//--------------------- .nv.constant0._Z7kernel1v --------------------------
	.section	.nv.constant0._Z7kernel1v,"a",@progbits
	.sectionflags	@""
	.align	4
.nv.constant0._Z7kernel1v:
	.zero		896


//--------------------- SYMBOLS --------------------------

	.type		.nv.reservedSmem.offset0,@object
	.size		.nv.reservedSmem.offset0,0x4
